	.headerflags	@"EF_CUDA_TEXMODE_UNIFIED EF_CUDA_64BIT_ADDRESS EF_CUDA_SM86 EF_CUDA_VIRTUAL_SM(EF_CUDA_SM86)"
	.elftype	@"ET_EXEC"


//--------------------- .nv.info                  --------------------------
	.section	.nv.info,"",@"SHT_CUDA_INFO"
	.align	4


	//----- nvinfo : EIATTR_REGCOUNT
	.align		4
        /*0000*/ 	.byte	0x04, 0x2f
        /*0002*/ 	.short	(.L_1 - .L_0)
	.align		4
.L_0:
        /*0004*/ 	.word	index@(triton_poi_fused_add_mul_15)
        /*0008*/ 	.word	0x00000028


	//----- nvinfo : EIATTR_MIN_STACK_SIZE
	.align		4
.L_1:
        /*000c*/ 	.byte	0x04, 0x12
        /*000e*/ 	.short	(.L_3 - .L_2)
	.align		4
.L_2:
        /*0010*/ 	.word	index@(triton_poi_fused_add_mul_15)
        /*0014*/ 	.word	0x00000000


	//----- nvinfo : EIATTR_FRAME_SIZE
	.align		4
.L_3:
        /*0018*/ 	.byte	0x04, 0x11
        /*001a*/ 	.short	(.L_5 - .L_4)
	.align		4
.L_4:
        /*001c*/ 	.word	index@(triton_poi_fused_add_mul_15)
        /*0020*/ 	.word	0x00000000


	//----- nvinfo : EIATTR_MIN_STACK_SIZE
	.align		4
.L_5:
        /*0024*/ 	.byte	0x04, 0x12
        /*0026*/ 	.short	(.L_7 - .L_6)
	.align		4
.L_6:
        /*0028*/ 	.word	index@(triton_poi_fused_add_mul_15)
        /*002c*/ 	.word	0x00000000
.L_7:


//--------------------- .nv.info.triton_poi_fused_add_mul_15 --------------------------
	.section	.nv.info.triton_poi_fused_add_mul_15,"",@"SHT_CUDA_INFO"
	.sectionflags	@""
	.align	4


	//----- nvinfo : EIATTR_CUDA_API_VERSION
	.align		4
        /*0000*/ 	.byte	0x04, 0x37
        /*0002*/ 	.short	(.L_9 - .L_8)
.L_8:
        /*0004*/ 	.word	0x0000007c


	//----- nvinfo : EIATTR_SW2861232_WAR
	.align		4
.L_9:
        /*0008*/ 	.byte	0x01, 0x35
	.zero		2


	//----- nvinfo : EIATTR_PARAM_CBANK
	.align		4
        /*000c*/ 	.byte	0x04, 0x0a
        /*000e*/ 	.short	(.L_11 - .L_10)
	.align		4
.L_10:
        /*0010*/ 	.word	index@(.nv.constant0.triton_poi_fused_add_mul_15)
        /*0014*/ 	.short	0x0160
        /*0016*/ 	.short	0x0050


	//----- nvinfo : EIATTR_CBANK_PARAM_SIZE
	.align		4
.L_11:
        /*0018*/ 	.byte	0x03, 0x19
        /*001a*/ 	.short	0x0050


	//----- nvinfo : EIATTR_KPARAM_INFO
	.align		4
        /*001c*/ 	.byte	0x04, 0x17
        /*001e*/ 	.short	(.L_13 - .L_12)
.L_12:
        /*0020*/ 	.word	0x00000000
        /*0024*/ 	.short	0x0009
        /*0026*/ 	.short	0x0048
        /*0028*/ 	.byte	0x00, 0xf4, 0x21, 0x00


	//----- nvinfo : EIATTR_KPARAM_INFO
	.align		4
.L_13:
        /*002c*/ 	.byte	0x04, 0x17
        /*002e*/ 	.short	(.L_15 - .L_14)
.L_14:
        /*0030*/ 	.word	0x00000000
        /*0034*/ 	.short	0x0008
        /*0036*/ 	.short	0x0040
        /*0038*/ 	.byte	0x00, 0xf0, 0x11, 0x00


	//----- nvinfo : EIATTR_KPARAM_INFO
	.align		4
.L_15:
        /*003c*/ 	.byte	0x04, 0x17
        /*003e*/ 	.short	(.L_17 - .L_16)
.L_16:
        /*0040*/ 	.word	0x00000000
        /*0044*/ 	.short	0x0007
        /*0046*/ 	.short	0x0038
        /*0048*/ 	.byte	0x00, 0xf4, 0x21, 0x00


	//----- nvinfo : EIATTR_KPARAM_INFO
	.align		4
.L_17:
        /*004c*/ 	.byte	0x04, 0x17
        /*004e*/ 	.short	(.L_19 - .L_18)
.L_18:
        /*0050*/ 	.word	0x00000000
        /*0054*/ 	.short	0x0006
        /*0056*/ 	.short	0x0030
        /*0058*/ 	.byte	0x00, 0xf4, 0x21, 0x00


	//----- nvinfo : EIATTR_KPARAM_INFO
	.align		4
.L_19:
        /*005c*/ 	.byte	0x04, 0x17
        /*005e*/ 	.short	(.L_21 - .L_20)
.L_20:
        /*0060*/ 	.word	0x00000000
        /*0064*/ 	.short	0x0005
        /*0066*/ 	.short	0x0028
        /*0068*/ 	.byte	0x00, 0xf4, 0x21, 0x00


	//----- nvinfo : EIATTR_KPARAM_INFO
	.align		4
.L_21:
        /*006c*/ 	.byte	0x04, 0x17
        /*006e*/ 	.short	(.L_23 - .L_22)
.L_22:
        /*0070*/ 	.word	0x00000000
        /*0074*/ 	.short	0x0004
        /*0076*/ 	.short	0x0020
        /*0078*/ 	.byte	0x00, 0xf4, 0x21, 0x00


	//----- nvinfo : EIATTR_KPARAM_INFO
	.align		4
.L_23:
        /*007c*/ 	.byte	0x04, 0x17
        /*007e*/ 	.short	(.L_25 - .L_24)
.L_24:
        /*0080*/ 	.word	0x00000000
        /*0084*/ 	.short	0x0003
        /*0086*/ 	.short	0x0018
        /*0088*/ 	.byte	0x00, 0xf4, 0x21, 0x00


	//----- nvinfo : EIATTR_KPARAM_INFO
	.align		4
.L_25:
        /*008c*/ 	.byte	0x04, 0x17
        /*008e*/ 	.short	(.L_27 - .L_26)
.L_26:
        /*0090*/ 	.word	0x00000000
        /*0094*/ 	.short	0x0002
        /*0096*/ 	.short	0x0010
        /*0098*/ 	.byte	0x00, 0xf4, 0x21, 0x00


	//----- nvinfo : EIATTR_KPARAM_INFO
	.align		4
.L_27:
        /*009c*/ 	.byte	0x04, 0x17
        /*009e*/ 	.short	(.L_29 - .L_28)
.L_28:
        /*00a0*/ 	.word	0x00000000
        /*00a4*/ 	.short	0x0001
        /*00a6*/ 	.short	0x0008
        /*00a8*/ 	.byte	0x00, 0xf4, 0x21, 0x00


	//----- nvinfo : EIATTR_KPARAM_INFO
	.align		4
.L_29:
        /*00ac*/ 	.byte	0x04, 0x17
        /*00ae*/ 	.short	(.L_31 - .L_30)
.L_30:
        /*00b0*/ 	.word	0x00000000
        /*00b4*/ 	.short	0x0000
        /*00b6*/ 	.short	0x0000
        /*00b8*/ 	.byte	0x00, 0xf4, 0x21, 0x00


	//----- nvinfo : EIATTR_MAXREG_COUNT
	.align		4
.L_31:
        /*00bc*/ 	.byte	0x03, 0x1b
        /*00be*/ 	.short	0x00ff


	//----- nvinfo : EIATTR_EXIT_INSTR_OFFSETS
	.align		4
        /*00c0*/ 	.byte	0x04, 0x1c
        /*00c2*/ 	.short	(.L_33 - .L_32)


	//   ....[0]....
.L_32:
        /*00c4*/ 	.word	0x00000a10


	//----- nvinfo : EIATTR_REQNTID
	.align		4
.L_33:
        /*00c8*/ 	.byte	0x04, 0x10
        /*00ca*/ 	.short	(.L_35 - .L_34)
.L_34:
        /*00cc*/ 	.word	0x00000100
        /*00d0*/ 	.word	0x00000001
        /*00d4*/ 	.word	0x00000001
.L_35:


//--------------------- .nv.callgraph             --------------------------
	.section	.nv.callgraph,"",@"SHT_CUDA_CALLGRAPH"
	.align	4
	.sectionentsize	8
	.align		4
        /*0000*/ 	.word	0x00000000
	.align		4
        /*0004*/ 	.word	0xffffffff
	.align		4
        /*0008*/ 	.word	0x00000000
	.align		4
        /*000c*/ 	.word	0xfffffffe
	.align		4
        /*0010*/ 	.word	0x00000000
	.align		4
        /*0014*/ 	.word	0xfffffffd
	.align		4
        /*0018*/ 	.word	0x00000000
	.align		4
        /*001c*/ 	.word	0xfffffffc


//--------------------- .nv.rel.action            --------------------------
	.section	.nv.rel.action,"",@"SHT_CUDA_RELOCINFO"
	.align	8
	.sectionentsize	8
        /*0000*/ 	.byte	0x73, 0x00, 0x00, 0x00, 0x00, 0x00, 0x00, 0x00, 0x00, 0x00, 0x00, 0x11, 0x25, 0x00, 0x05, 0x36


//--------------------- .nv.constant0.triton_poi_fused_add_mul_15 --------------------------
	.section	.nv.constant0.triton_poi_fused_add_mul_15,"a",@progbits
	.sectionflags	@""
	.align	4
.nv.constant0.triton_poi_fused_add_mul_15:
	.zero		432


//--------------------- .text.triton_poi_fused_add_mul_15 --------------------------
	.section	.text.triton_poi_fused_add_mul_15,"ax",@progbits
	.sectioninfo	@"SHI_REGISTERS=40"
	.align	128
        .global         triton_poi_fused_add_mul_15
        .type           triton_poi_fused_add_mul_15,@function
        .size           triton_poi_fused_add_mul_15,(.L_x_1 - triton_poi_fused_add_mul_15)
        .other          triton_poi_fused_add_mul_15,@"STO_CUDA_ENTRY STV_DEFAULT"
triton_poi_fused_add_mul_15:
.text.triton_poi_fused_add_mul_15:
[----:B------:R-:W-:Y:S02]  /*0000*/  IMAD.MOV.U32 R1, RZ, RZ, c[0x0][0x28] ;  /* 0x00000a00ff017624 */ /* 0x000fe400078e00ff */
[----:B------:R-:W0:Y:S01]  /*0010*/  S2R R0, SR_TID.X ;  /* 0x0000000000007919 */ /* 0x000e220000002100 */
[----:B------:R-:W-:Y:S01]  /*0020*/  IMAD.MOV.U32 R2, RZ, RZ, 0x2 ;  /* 0x00000002ff027424 */ /* 0x000fe200078e00ff */
[----:B------:R-:W-:Y:S02]  /*0030*/  ULDC.64 UR4, c[0x0][0x118] ;  /* 0x0000460000047ab9 */ /* 0x000fe40000000a00 */
[----:B------:R-:W1:Y:S01]  /*0040*/  S2R R31, SR_CTAID.X ;  /* 0x00000000001f7919 */ /* 0x000e620000002500 */
[----:B0-----:R-:W-:-:S05]  /*0050*/  IMAD.SHL.U32 R0, R0, 0x8, RZ ;  /* 0x0000000800007824 */ /* 0x001fca00078e00ff */
[----:B------:R-:W-:-:S04]  /*0060*/  LOP3.LUT R0, R0, 0x7f8, RZ, 0xc0, !PT ;  /* 0x000007f800007812 */ /* 0x000fc800078ec0ff */
[----:B-1----:R-:W-:-:S05]  /*0070*/  LEA R31, R31, R0, 0xb ;  /* 0x000000001f1f7211 */ /* 0x002fca00078e58ff */
[----:B------:R-:W-:-:S05]  /*0080*/  IMAD.HI R0, R31, 0x2aaaaaab, RZ ;  /* 0x2aaaaaab1f007827 */ /* 0x000fca00078e02ff */
[----:B------:R-:W-:-:S04]  /*0090*/  SHF.R.U32.HI R3, RZ, 0x1f, R0 ;  /* 0x0000001fff037819 */ /* 0x000fc80000011600 */
[----:B------:R-:W-:-:S05]  /*00a0*/  LEA.HI.SX32 R3, R0, R3, 0x17 ;  /* 0x0000000300037211 */ /* 0x000fca00078fbaff */
[----:B------:R-:W-:-:S06]  /*00b0*/  IMAD.WIDE R4, R3, R2, c[0x0][0x180] ;  /* 0x0000600003047625 */ /* 0x000fcc00078e0202 */
[----:B------:R-:W2:Y:S01]  /*00c0*/  LDG.E.EL.U16 R4, [R4.64] ;  /* 0x0000000404047981 */ /* 0x000ea2000c2e1500 */
[----:B------:R-:W-:-:S05]  /*00d0*/  IMAD.WIDE R6, R3, R2, c[0x0][0x188] ;  /* 0x0000620003067625 */ /* 0x000fca00078e0202 */
[----:B------:R0:W3:Y:S01]  /*00e0*/  LDG.E.EL.U16 R0, [R6.64] ;  /* 0x0000000406007981 */ /* 0x0000e2000c2e1500 */
[----:B------:R-:W-:Y:S02]  /*00f0*/  IMAD.MOV.U32 R32, RZ, RZ, 0x4 ;  /* 0x00000004ff207424 */ /* 0x000fe400078e00ff */
[----:B------:R-:W-:Y:S02]  /*0100*/  IMAD R3, R3, -0xc00, R31 ;  /* 0xfffff40003037824 */ /* 0x000fe400078e021f */
[----:B------:R-:W-:-:S04]  /*0110*/  IMAD.WIDE R28, R31, R32, c[0x0][0x178] ;  /* 0x00005e001f1c7625 */ /* 0x000fc800078e0220 */
[CC--:B------:R-:W-:Y:S01]  /*0120*/  IMAD.WIDE R12, R3.reuse, R2.reuse, c[0x0][0x190] ;  /* 0x00006400030c7625 */ /* 0x0c0fe200078e0202 */
[----:B------:R-:W4:Y:S03]  /*0130*/  LDG.E.128 R8, [R28.64] ;  /* 0x000000041c087981 */ /* 0x000f26000c1e1d00 */
[C---:B------:R-:W-:Y:S02]  /*0140*/  IMAD.WIDE R16, R3.reuse, R2, c[0x0][0x198] ;  /* 0x0000660003107625 */ /* 0x040fe400078e0202 */
[----:B------:R-:W5:Y:S04]  /*0150*/  LDG.E.EL.128 R12, [R12.64] ;  /* 0x000000040c0c7981 */ /* 0x000f68000c2e1d00 */
[----:B------:R-:W4:Y:S01]  /*0160*/  LDG.E.EL.128 R16, [R16.64] ;  /* 0x0000000410107981 */ /* 0x000f22000c2e1d00 */
[----:B------:R-:W-:-:S05]  /*0170*/  IADD3 R3, R3, 0x3c00, RZ ;  /* 0x00003c0003037810 */ /* 0x000fca0007ffe0ff */
[----:B------:R-:W-:Y:S01]  /*0180*/  IMAD.WIDE.U32 R20, R3, R32, c[0x0][0x168] ;  /* 0x00005a0003147625 */ /* 0x000fe200078e0020 */
[----:B--2---:R-:W-:-:S04]  /*0190*/  SHF.L.U32 R5, R4, 0x10, RZ ;  /* 0x0000001004057819 */ /* 0x004fc800000006ff */
[----:B------:R-:W-:-:S04]  /*01a0*/  FSETP.GE.AND P0, PT, R5, RZ, PT ;  /* 0x000000ff0500720b */ /* 0x000fc80003f06000 */
[----:B0-----:R-:W-:Y:S01]  /*01b0*/  SEL R6, R4, RZ, !P0 ;  /* 0x000000ff04067207 */ /* 0x001fe20004000000 */
[----:B---3--:R-:W-:-:S04]  /*01c0*/  IMAD.U32 R7, R0, 0x10000, RZ ;  /* 0x0001000000077824 */ /* 0x008fc800078e00ff */
[----:B------:R-:W-:Y:S01]  /*01d0*/  IMAD.U32 R6, R6, 0x10000, RZ ;  /* 0x0001000006067824 */ /* 0x000fe200078e00ff */
[----:B------:R-:W-:Y:S02]  /*01e0*/  FSETP.GTU.AND P2, PT, R7, RZ, PT ;  /* 0x000000ff0700720b */ /* 0x000fe40003f4c000 */
[----:B------:R-:W-:Y:S01]  /*01f0*/  FSETP.GE.AND P0, PT, R5, RZ, PT ;  /* 0x000000ff0500720b */ /* 0x000fe20003f06000 */
[----:B------:R-:W-:Y:S01]  /*0200*/  FADD R6, RZ, -R6 ;  /* 0x80000006ff067221 */ /* 0x000fe20000000000 */
[----:B------:R-:W-:Y:S02]  /*0210*/  SEL R5, R0, RZ, P2 ;  /* 0x000000ff00057207 */ /* 0x000fe40001000000 */
[----:B------:R-:W-:Y:S02]  /*0220*/  SEL R4, R4, RZ, !P0 ;  /* 0x000000ff04047207 */ /* 0x000fe40004000000 */
[----:B------:R-:W-:Y:S01]  /*0230*/  FSETP.NAN.AND P1, PT, R6, R6, PT ;  /* 0x000000060600720b */ /* 0x000fe20003f28000 */
[----:B------:R-:W-:Y:S01]  /*0240*/  IMAD.U32 R5, R5, 0x10000, RZ ;  /* 0x0001000005057824 */ /* 0x000fe200078e00ff */
[----:B------:R-:W-:-:S02]  /*0250*/  SHF.L.U32 R4, R4, 0x10, RZ ;  /* 0x0000001004047819 */ /* 0x000fc400000006ff */
[----:B------:R-:W-:Y:S02]  /*0260*/  FSETP.GTU.AND P0, PT, R7, RZ, PT ;  /* 0x000000ff0700720b */ /* 0x000fe40003f0c000 */
[----:B------:R-:W-:Y:S01]  /*0270*/  FSETP.GT.AND P2, PT, R6, R5, PT ;  /* 0x000000050600720b */ /* 0x000fe20003f44000 */
[----:B------:R-:W-:Y:S01]  /*0280*/  FADD R36, RZ, -R4 ;  /* 0x80000004ff247221 */ /* 0x000fe20000000000 */
[----:B------:R-:W-:-:S05]  /*0290*/  SEL R0, R0, RZ, P0 ;  /* 0x000000ff00007207 */ /* 0x000fca0000000000 */
[----:B------:R-:W-:Y:S02]  /*02a0*/  @!P1 FSEL R6, R6, R5, P2 ;  /* 0x0000000506069208 */ /* 0x000fe40001000000 */
[----:B------:R-:W-:Y:S02]  /*02b0*/  FSETP.NAN.AND P1, PT, R36, R36, PT ;  /* 0x000000242400720b */ /* 0x000fe40003f28000 */
[----:B------:R-:W-:Y:S01]  /*02c0*/  SHF.L.U32 R23, R0, 0x10, RZ ;  /* 0x0000001000177819 */ /* 0x000fe200000006ff */
[----:B------:R-:W-:-:S03]  /*02d0*/  FMUL R0, R6, 0.0078740157186985015869 ;  /* 0x3c01020406007820 */ /* 0x000fc60000400000 */
[----:B------:R-:W-:Y:S02]  /*02e0*/  FSETP.GT.AND P2, PT, R36, R23, PT ;  /* 0x000000172400720b */ /* 0x000fe40003f44000 */
[----:B------:R-:W-:-:S05]  /*02f0*/  FSETP.GT.AND P0, PT, R0, 9.9999997473787516356e-06, PT ;  /* 0x3727c5ac0000780b */ /* 0x000fca0003f04000 */
[----:B------:R-:W-:Y:S01]  /*0300*/  @!P1 FSEL R36, R36, R23, P2 ;  /* 0x0000001724249208 */ /* 0x000fe20001000000 */
[----:B------:R-:W-:Y:S01]  /*0310*/  IMAD.WIDE.U32 R4, R3, R2, c[0x0][0x170] ;  /* 0x00005c0003047625 */ /* 0x000fe200078e0002 */
[----:B------:R-:W-:Y:S01]  /*0320*/  FSETP.NAN.AND P2, PT, R0, R0, PT ;  /* 0x000000000000720b */ /* 0x000fe20003f48000 */
[----:B------:R-:W2:Y:S02]  /*0330*/  LDG.E.EL.128 R20, [R20.64] ;  /* 0x0000000414147981 */ /* 0x000ea4000c2e1d00 */
[----:B------:R-:W-:Y:S01]  /*0340*/  FMUL R36, R36, 0.0078740157186985015869 ;  /* 0x3c01020424247820 */ /* 0x000fe20000400000 */
[----:B----4-:R-:W-:Y:S01]  /*0350*/  I2FP.F32.S32 R33, R9 ;  /* 0x0000000900217245 */ /* 0x010fe20000201400 */
[----:B------:R-:W3:Y:S03]  /*0360*/  LDG.E.EL.128 R4, [R4.64] ;  /* 0x0000000404047981 */ /* 0x000ee6000c2e1d00 */
[----:B------:R-:W-:-:S02]  /*0370*/  FSETP.GT.AND P1, PT, R36, 9.9999997473787516356e-06, PT ;  /* 0x3727c5ac2400780b */ /* 0x000fc40003f24000 */
[----:B------:R-:W-:Y:S02]  /*0380*/  @!P0 FSEL R0, R0, 9.9999997473787516356e-06, P2 ;  /* 0x3727c5ac00008808 */ /* 0x000fe40001000000 */
[----:B-----5:R-:W-:Y:S02]  /*0390*/  PRMT R9, R12, 0x7632, R9 ;  /* 0x000076320c097816 */ /* 0x020fe40000000009 */
[----:B------:R-:W-:Y:S01]  /*03a0*/  PRMT R30, R16, 0x7632, R30 ;  /* 0x00007632101e7816 */ /* 0x000fe2000000001e */
[----:B------:R-:W-:Y:S01]  /*03b0*/  IMAD.WIDE R2, R31, R2, c[0x0][0x160] ;  /* 0x000058001f027625 */ /* 0x000fe200078e0202 */
[----:B------:R-:W-:Y:S02]  /*03c0*/  FMUL R33, R33, R0 ;  /* 0x0000000021217220 */ /* 0x000fe40000400000 */
[----:B------:R-:W-:Y:S01]  /*03d0*/  SHF.L.U32 R30, R30, 0x10, RZ ;  /* 0x000000101e1e7819 */ /* 0x000fe200000006ff */
[----:B------:R-:W-:Y:S01]  /*03e0*/  IMAD.U32 R9, R9, 0x10000, RZ ;  /* 0x0001000009097824 */ /* 0x000fe200078e00ff */
[C---:B------:R-:W-:Y:S01]  /*03f0*/  FSETP.NAN.AND P0, PT, R36.reuse, R36, PT ;  /* 0x000000242400720b */ /* 0x040fe20003f08000 */
[----:B------:R-:W4:Y:S01]  /*0400*/  LDG.E.128 R24, [R2.64] ;  /* 0x0000000402187981 */ /* 0x000f22000c1e1d00 */
[----:B------:R-:W-:Y:S01]  /*0410*/  I2FP.F32.S32 R35, R8 ;  /* 0x0000000800237245 */ /* 0x000fe20000201400 */
[----:B------:R-:W-:Y:S01]  /*0420*/  FFMA R9, R9, R33, R30 ;  /* 0x0000002109097223 */ /* 0x000fe2000000001e */
[----:B------:R-:W-:-:S02]  /*0430*/  @!P1 FSEL R36, R36, 9.9999997473787516356e-06, P0 ;  /* 0x3727c5ac24249808 */ /* 0x000fc40000000000 */
[----:B------:R-:W-:Y:S01]  /*0440*/  IADD3 R33, R31, 0x4, RZ ;  /* 0x000000041f217810 */ /* 0x000fe20007ffe0ff */
[----:B------:R-:W-:Y:S01]  /*0450*/  IMAD.U32 R8, R12, 0x10000, RZ ;  /* 0x000100000c087824 */ /* 0x000fe200078e00ff */
[----:B------:R-:W-:Y:S01]  /*0460*/  SHF.L.U32 R31, R16, 0x10, RZ ;  /* 0x00000010101f7819 */ /* 0x000fe200000006ff */
[----:B------:R-:W-:Y:S02]  /*0470*/  FMUL R35, R35, R36 ;  /* 0x0000002423237220 */ /* 0x000fe40000400000 */
[----:B------:R-:W-:Y:S02]  /*0480*/  IMAD.HI R12, R33, 0x2aaaaaab, RZ ;  /* 0x2aaaaaab210c7827 */ /* 0x000fe400078e02ff */
[----:B------:R-:W-:-:S03]  /*0490*/  FFMA R8, R8, R35, R31 ;  /* 0x0000002308087223 */ /* 0x000fc6000000001f */
[----:B------:R-:W-:-:S04]  /*04a0*/  SHF.R.U32.HI R31, RZ, 0x1f, R12 ;  /* 0x0000001fff1f7819 */ /* 0x000fc8000001160c */
[----:B------:R-:W-:Y:S02]  /*04b0*/  LEA.HI R12, R12, R31, RZ, 0x17 ;  /* 0x0000001f0c0c7211 */ /* 0x000fe400078fb8ff */
[----:B------:R-:W5:Y:S01]  /*04c0*/  LDG.E.128 R28, [R28.64+0x10] ;  /* 0x000010041c1c7981 */ /* 0x000f62000c1e1d00 */
[----:B------:R-:W-:Y:S02]  /*04d0*/  I2FP.F32.S32 R35, R11 ;  /* 0x0000000b00237245 */ /* 0x000fe40000201400 */
[----:B------:R-:W-:Y:S01]  /*04e0*/  IMAD R33, R12, -0xc00, R33 ;  /* 0xfffff4000c217824 */ /* 0x000fe200078e0221 */
[----:B------:R-:W-:Y:S02]  /*04f0*/  PRMT R11, R13, 0x7632, R11 ;  /* 0x000076320d0b7816 */ /* 0x000fe4000000000b */
[----:B------:R-:W-:Y:S01]  /*0500*/  PRMT R12, R17, 0x7632, R12 ;  /* 0x00007632110c7816 */ /* 0x000fe2000000000c */
[----:B------:R-:W-:Y:S01]  /*0510*/  FMUL R35, R0, R35 ;  /* 0x0000002300237220 */ /* 0x000fe20000400000 */
[----:B------:R-:W-:-:S02]  /*0520*/  IMAD.WIDE R32, R33, R32, c[0x0][0x168] ;  /* 0x00005a0021207625 */ /* 0x000fc400078e0220 */
[----:B------:R-:W-:Y:S02]  /*0530*/  SHF.L.U32 R12, R12, 0x10, RZ ;  /* 0x000000100c0c7819 */ /* 0x000fe400000006ff */
[----:B------:R-:W-:-:S04]  /*0540*/  IMAD.U32 R11, R11, 0x10000, RZ ;  /* 0x000100000b0b7824 */ /* 0x000fc800078e00ff */
[----:B------:R-:W-:Y:S02]  /*0550*/  FFMA R11, R11, R35, R12 ;  /* 0x000000230b0b7223 */ /* 0x000fe4000000000c */
[----:B------:R-:W5:Y:S01]  /*0560*/  LDG.E.EL.128 R32, [R32.64+0xf000] ;  /* 0x00f0000420207981 */ /* 0x000f62000c2e1d00 */
[----:B------:R-:W-:Y:S01]  /*0570*/  I2FP.F32.S32 R37, R10 ;  /* 0x0000000a00257245 */ /* 0x000fe20000201400 */
[----:B------:R-:W-:Y:S01]  /*0580*/  IMAD.U32 R10, R13, 0x10000, RZ ;  /* 0x000100000d0a7824 */ /* 0x000fe200078e00ff */
[----:B------:R-:W-:-:S03]  /*0590*/  SHF.L.U32 R17, R17, 0x10, RZ ;  /* 0x0000001011117819 */ /* 0x000fc600000006ff */
[----:B------:R-:W-:-:S04]  /*05a0*/  FMUL R37, R36, R37 ;  /* 0x0000002524257220 */ /* 0x000fc80000400000 */
[----:B------:R-:W-:Y:S01]  /*05b0*/  FFMA R10, R10, R37, R17 ;  /* 0x000000250a0a7223 */ /* 0x000fe20000000011 */
[----:B---3--:R-:W-:-:S04]  /*05c0*/  IMAD.U32 R13, R4, 0x10000, RZ ;  /* 0x00010000040d7824 */ /* 0x008fc800078e00ff */
[----:B--2---:R-:W-:Y:S01]  /*05d0*/  FADD R20, R20, R13 ;  /* 0x0000000d14147221 */ /* 0x004fe20000000000 */
[----:B------:R-:W-:Y:S02]  /*05e0*/  PRMT R4, R4, 0x7632, R4 ;  /* 0x0000763204047816 */ /* 0x000fe40000000004 */
[----:B----4-:R-:W-:-:S05]  /*05f0*/  SHF.L.U32 R13, R24, 0x10, RZ ;  /* 0x00000010180d7819 */ /* 0x010fca00000006ff */
[----:B------:R-:W-:Y:S01]  /*0600*/  FFMA R8, R20, R8, R13 ;  /* 0x0000000814087223 */ /* 0x000fe2000000000d */
[C---:B------:R-:W-:Y:S02]  /*0610*/  SHF.L.U32 R13, R5.reuse, 0x10, RZ ;  /* 0x00000010050d7819 */ /* 0x040fe400000006ff */
[----:B------:R-:W-:Y:S01]  /*0620*/  PRMT R5, R5, 0x7632, R5 ;  /* 0x0000763205057816 */ /* 0x000fe20000000005 */
[----:B------:R-:W-:Y:S01]  /*0630*/  IMAD.U32 R4, R4, 0x10000, RZ ;  /* 0x0001000004047824 */ /* 0x000fe200078e00ff */
[----:B------:R-:W-:Y:S02]  /*0640*/  PRMT R24, R24, 0x7632, R24 ;  /* 0x0000763218187816 */ /* 0x000fe40000000018 */
[----:B------:R-:W-:Y:S01]  /*0650*/  PRMT R12, R25, 0x7632, R12 ;  /* 0x00007632190c7816 */ /* 0x000fe2000000000c */
[----:B------:R-:W-:Y:S01]  /*0660*/  IMAD.U32 R20, R5, 0x10000, RZ ;  /* 0x0001000005147824 */ /* 0x000fe200078e00ff */
[----:B------:R-:W-:Y:S01]  /*0670*/  SHF.L.U32 R16, R25, 0x10, RZ ;  /* 0x0000001019107819 */ /* 0x000fe200000006ff */
[----:B------:R-:W-:-:S02]  /*0680*/  FADD R13, R22, R13 ;  /* 0x0000000d160d7221 */ /* 0x000fc40000000000 */
[----:B------:R-:W-:Y:S01]  /*0690*/  FADD R23, R23, R20 ;  /* 0x0000001417177221 */ /* 0x000fe20000000000 */
[----:B------:R-:W-:Y:S01]  /*06a0*/  SHF.L.U32 R20, R12, 0x10, RZ ;  /* 0x000000100c147819 */ /* 0x000fe200000006ff */
[----:B------:R-:W-:Y:S01]  /*06b0*/  FADD R21, R21, R4 ;  /* 0x0000000415157221 */ /* 0x000fe20000000000 */
[----:B------:R-:W-:Y:S01]  /*06c0*/  IMAD.U32 R24, R24, 0x10000, RZ ;  /* 0x0001000018187824 */ /* 0x000fe200078e00ff */
[----:B------:R-:W-:Y:S01]  /*06d0*/  FFMA R10, R13, R10, R16 ;  /* 0x0000000a0d0a7223 */ /* 0x000fe20000000010 */
[C---:B------:R-:W-:Y:S01]  /*06e0*/  PRMT R12, R18.reuse, 0x7632, R12 ;  /* 0x00007632120c7816 */ /* 0x040fe2000000000c */
[----:B------:R-:W-:Y:S01]  /*06f0*/  IMAD.U32 R13, R18, 0x10000, RZ ;  /* 0x00010000120d7824 */ /* 0x000fe200078e00ff */
[----:B------:R-:W-:Y:S01]  /*0700*/  PRMT R16, R19, 0x7632, R16 ;  /* 0x0000763213107816 */ /* 0x000fe20000000010 */
[----:B------:R-:W-:Y:S01]  /*0710*/  FFMA R9, R21, R9, R24 ;  /* 0x0000000915097223 */ /* 0x000fe20000000018 */
[----:B------:R-:W-:Y:S01]  /*0720*/  SHF.L.U32 R18, R19, 0x10, RZ ;  /* 0x0000001013127819 */ /* 0x000fe200000006ff */
[----:B------:R-:W-:Y:S01]  /*0730*/  FFMA R11, R23, R11, R20 ;  /* 0x0000000b170b7223 */ /* 0x000fe20000000014 */
[----:B-----5:R-:W-:Y:S01]  /*0740*/  I2FP.F32.S32 R29, R29 ;  /* 0x0000001d001d7245 */ /* 0x020fe20000201400 */
[----:B------:R-:W-:Y:S01]  /*0750*/  IMAD.U32 R19, R6, 0x10000, RZ ;  /* 0x0001000006137824 */ /* 0x000fe200078e00ff */
[----:B------:R-:W-:-:S02]  /*0760*/  I2FP.F32.S32 R31, R31 ;  /* 0x0000001f001f7245 */ /* 0x000fc40000201400 */
[----:B------:R-:W-:Y:S02]  /*0770*/  PRMT R5, R15, 0x7632, R5 ;  /* 0x000076320f057816 */ /* 0x000fe40000000005 */
[----:B------:R-:W-:Y:S02]  /*0780*/  PRMT R17, R6, 0x7632, R17 ;  /* 0x0000763206117816 */ /* 0x000fe40000000011 */
[----:B------:R-:W-:Y:S02]  /*0790*/  PRMT R4, R14, 0x7632, R4 ;  /* 0x000076320e047816 */ /* 0x000fe40000000004 */
[----:B------:R-:W-:Y:S02]  /*07a0*/  PRMT R6, R7, 0x7632, R6 ;  /* 0x0000763207067816 */ /* 0x000fe40000000006 */
[----:B------:R-:W-:Y:S02]  /*07b0*/  I2FP.F32.S32 R21, R28 ;  /* 0x0000001c00157245 */ /* 0x000fe40000201400 */
[----:B------:R-:W-:Y:S01]  /*07c0*/  I2FP.F32.S32 R23, R30 ;  /* 0x0000001e00177245 */ /* 0x000fe20000201400 */
[C---:B------:R-:W-:Y:S01]  /*07d0*/  FMUL R24, R0.reuse, R29 ;  /* 0x0000001d00187220 */ /* 0x040fe20000400000 */
[----:B------:R-:W-:Y:S01]  /*07e0*/  FMUL R22, R0, R31 ;  /* 0x0000001f00167220 */ /* 0x000fe20000400000 */
[----:B------:R-:W-:Y:S01]  /*07f0*/  SHF.L.U32 R14, R14, 0x10, RZ ;  /* 0x000000100e0e7819 */ /* 0x000fe200000006ff */
[----:B------:R-:W-:Y:S01]  /*0800*/  IMAD.U32 R5, R5, 0x10000, RZ ;  /* 0x0001000005057824 */ /* 0x000fe200078e00ff */
[----:B------:R-:W-:Y:S01]  /*0810*/  SHF.L.U32 R7, R7, 0x10, RZ ;  /* 0x0000001007077819 */ /* 0x000fe200000006ff */
[----:B------:R-:W-:Y:S01]  /*0820*/  IMAD.U32 R16, R16, 0x10000, RZ ;  /* 0x0001000010107824 */ /* 0x000fe200078e00ff */
[----:B------:R-:W-:Y:S01]  /*0830*/  PRMT R0, R26, 0x7632, R0 ;  /* 0x000076321a007816 */ /* 0x000fe20000000000 */
[----:B------:R-:W-:Y:S01]  /*0840*/  IMAD.U32 R15, R15, 0x10000, RZ ;  /* 0x000100000f0f7824 */ /* 0x000fe200078e00ff */
[----:B------:R-:W-:Y:S01]  /*0850*/  PRMT R20, R27, 0x7632, R20 ;  /* 0x000076321b147816 */ /* 0x000fe20000000014 */
[----:B------:R-:W-:Y:S01]  /*0860*/  FMUL R21, R36, R21 ;  /* 0x0000001524157220 */ /* 0x000fe20000400000 */
[----:B------:R-:W-:Y:S01]  /*0870*/  SHF.L.U32 R25, R4, 0x10, RZ ;  /* 0x0000001004197819 */ /* 0x000fe200000006ff */
[----:B------:R-:W-:Y:S01]  /*0880*/  FMUL R23, R36, R23 ;  /* 0x0000001724177220 */ /* 0x000fe20000400000 */
[----:B------:R-:W-:Y:S01]  /*0890*/  SHF.L.U32 R12, R12, 0x10, RZ ;  /* 0x000000100c0c7819 */ /* 0x000fe200000006ff */
[----:B------:R-:W-:Y:S01]  /*08a0*/  IMAD.U32 R4, R17, 0x10000, RZ ;  /* 0x0001000011047824 */ /* 0x000fe200078e00ff */
[----:B------:R-:W-:Y:S01]  /*08b0*/  SHF.L.U32 R6, R6, 0x10, RZ ;  /* 0x0000001006067819 */ /* 0x000fe200000006ff */
[----:B------:R-:W-:Y:S01]  /*08c0*/  FFMA R16, R5, R22, R16 ;  /* 0x0000001605107223 */ /* 0x000fe20000000010 */
[----:B------:R-:W-:Y:S01]  /*08d0*/  SHF.L.U32 R27, R27, 0x10, RZ ;  /* 0x000000101b1b7819 */ /* 0x000fe200000006ff */
[----:B------:R-:W-:Y:S01]  /*08e0*/  IMAD.U32 R26, R26, 0x10000, RZ ;  /* 0x000100001a1a7824 */ /* 0x000fe200078e00ff */
[----:B------:R-:W-:Y:S01]  /*08f0*/  SHF.L.U32 R20, R20, 0x10, RZ ;  /* 0x0000001014147819 */ /* 0x000fe200000006ff */
[----:B------:R-:W-:Y:S01]  /*0900*/  FFMA R24, R25, R24, R12 ;  /* 0x0000001819187223 */ /* 0x000fe2000000000c */
[----:B------:R-:W-:Y:S01]  /*0910*/  FFMA R13, R14, R21, R13 ;  /* 0x000000150e0d7223 */ /* 0x000fe2000000000d */
[----:B------:R-:W-:Y:S01]  /*0920*/  FFMA R15, R15, R23, R18 ;  /* 0x000000170f0f7223 */ /* 0x000fe20000000012 */
[----:B------:R-:W-:Y:S01]  /*0930*/  FADD R19, R32, R19 ;  /* 0x0000001320137221 */ /* 0x000fe20000000000 */
[----:B------:R-:W-:Y:S01]  /*0940*/  FADD R34, R34, R7 ;  /* 0x0000000722227221 */ /* 0x000fe20000000000 */
[----:B------:R-:W-:Y:S01]  /*0950*/  IMAD.U32 R5, R0, 0x10000, RZ ;  /* 0x0001000000057824 */ /* 0x000fe200078e00ff */
[----:B------:R-:W-:Y:S01]  /*0960*/  FADD R4, R33, R4 ;  /* 0x0000000421047221 */ /* 0x000fe20000000000 */
[----:B------:R-:W-:Y:S01]  /*0970*/  FADD R35, R35, R6 ;  /* 0x0000000623237221 */ /* 0x000fe20000000000 */
[----:B------:R-:W-:Y:S01]  /*0980*/  FFMA R13, R19, R13, R26 ;  /* 0x0000000d130d7223 */ /* 0x000fe2000000001a */
[----:B------:R-:W-:Y:S01]  /*0990*/  FFMA R15, R34, R15, R27 ;  /* 0x0000000f220f7223 */ /* 0x000fe2000000001b */
[----:B------:R-:W-:Y:S01]  /*09a0*/  FFMA R4, R4, R24, R5 ;  /* 0x0000001804047223 */ /* 0x000fe20000000005 */
[----:B------:R-:W-:Y:S01]  /*09b0*/  FFMA R16, R35, R16, R20 ;  /* 0x0000001023107223 */ /* 0x000fe20000000014 */
[----:B------:R-:W-:-:S02]  /*09c0*/  F2FP.BF16.PACK_AB R8, R9, R8 ;  /* 0x000000080908723e */ /* 0x000fc400000010ff */
[----:B------:R-:W-:Y:S02]  /*09d0*/  F2FP.BF16.PACK_AB R9, R11, R10 ;  /* 0x0000000a0b09723e */ /* 0x000fe400000010ff */
[----:B------:R-:W-:Y:S02]  /*09e0*/  F2FP.BF16.PACK_AB R10, R4, R13 ;  /* 0x0000000d040a723e */ /* 0x000fe400000010ff */
[----:B------:R-:W-:-:S05]  /*09f0*/  F2FP.BF16.PACK_AB R11, R16, R15 ;  /* 0x0000000f100b723e */ /* 0x000fca00000010ff */
[----:B------:R-:W-:Y:S01]  /*0a00*/  STG.E.128 [R2.64], R8 ;  /* 0x0000000802007986 */ /* 0x000fe2000c101d04 */
[----:B------:R-:W-:Y:S05]  /*0a10*/  EXIT ;  /* 0x000000000000794d */ /* 0x000fea0003800000 */
.L_x_0:
[----:B------:R-:W-:-:S00]  /*0a20*/  BRA `(.L_x_0) ;  /* 0xfffffff000007947 */ /* 0x000fc0000383ffff */
[----:B------:R-:W-:-:S00]  /*0a30*/  NOP ;  /* 0x0000000000007918 */ /* 0x000fc00000000000 */
        /* <DEDUP_REMOVED lines=12> */
.L_x_1:
